//
// Generated by NVIDIA NVVM Compiler
//
// Compiler Build ID: CL-36424714
// Cuda compilation tools, release 13.0, V13.0.88
// Based on NVVM 20.0.0
//

.version 9.0
.target sm_100
.address_size 64

	// .globl	_Z4recviPKiP8NodeDataiS0_Piii

.visible .entry _Z4recviPKiP8NodeDataiS0_Piii(
	.param .u32 _Z4recviPKiP8NodeDataiS0_Piii_param_0,
	.param .u64 .ptr .align 1 _Z4recviPKiP8NodeDataiS0_Piii_param_1,
	.param .u64 .ptr .align 1 _Z4recviPKiP8NodeDataiS0_Piii_param_2,
	.param .u32 _Z4recviPKiP8NodeDataiS0_Piii_param_3,
	.param .u64 .ptr .align 1 _Z4recviPKiP8NodeDataiS0_Piii_param_4,
	.param .u64 .ptr .align 1 _Z4recviPKiP8NodeDataiS0_Piii_param_5,
	.param .u32 _Z4recviPKiP8NodeDataiS0_Piii_param_6,
	.param .u32 _Z4recviPKiP8NodeDataiS0_Piii_param_7
)
{
	.reg .pred 	%p<22>;
	.reg .b16 	%rs<2>;
	.reg .b32 	%r<110>;
	.reg .b32 	%f<7>;
	.reg .b64 	%rd<16>;
	.reg .b64 	%fd<36>;

	ld.param.u32 	%r57, [_Z4recviPKiP8NodeDataiS0_Piii_param_0];
	ld.param.u64 	%rd5, [_Z4recviPKiP8NodeDataiS0_Piii_param_1];
	ld.param.u64 	%rd6, [_Z4recviPKiP8NodeDataiS0_Piii_param_2];
	ld.param.u64 	%rd7, [_Z4recviPKiP8NodeDataiS0_Piii_param_5];
	ld.param.u32 	%r56, [_Z4recviPKiP8NodeDataiS0_Piii_param_7];
	cvta.to.global.u64 	%rd1, %rd7;
	cvta.to.global.u64 	%rd8, %rd6;
	mov.u32 	%r58, %tid.x;
	mov.u32 	%r59, %ctaid.x;
	mov.u32 	%r60, %ntid.x;
	mad.lo.s32 	%r1, %r59, %r60, %r58;
	mul.wide.s32 	%rd9, %r1, 28;
	add.s64 	%rd2, %rd8, %rd9;
	ld.global.u8 	%rs1, [%rd2+24];
	setp.ne.s16 	%p1, %rs1, 0;
	setp.ge.s32 	%p2, %r1, %r57;
	or.pred  	%p3, %p2, %p1;
	@%p3 bra 	$L__BB0_28;
	cvta.to.global.u64 	%rd10, %rd5;
	mul.wide.s32 	%rd11, %r1, 4;
	add.s64 	%rd12, %rd10, %rd11;
	ld.global.u32 	%r98, [%rd12];
	ld.global.u32 	%r3, [%rd12+4];
	setp.ge.s32 	%p4, %r98, %r3;
	mov.f64 	%fd34, 0d8000000000000000;
	mov.b32 	%r90, 0;
	@%p4 bra 	$L__BB0_24;
	sub.s32 	%r4, %r3, %r98;
	and.b32  	%r5, %r4, 3;
	sub.s32 	%r64, %r98, %r3;
	setp.gt.u32 	%p5, %r64, -4;
	mov.b32 	%r91, 0;
	mov.u32 	%r90, %r91;
	@%p5 bra 	$L__BB0_17;
	add.s64 	%rd3, %rd1, 8;
	and.b32  	%r66, %r4, -4;
	neg.s32 	%r84, %r66;
	mov.b32 	%r91, 0;
$L__BB0_4:
	mul.wide.s32 	%rd13, %r98, 4;
	add.s64 	%rd4, %rd3, %rd13;
	ld.global.u32 	%r11, [%rd4+-8];
	setp.lt.s32 	%p6, %r11, 1;
	@%p6 bra 	$L__BB0_7;
	ld.global.u32 	%r67, [%rd2+20];
	setp.le.s32 	%p7, %r11, %r67;
	@%p7 bra 	$L__BB0_7;
	max.s32 	%r90, %r90, %r11;
	add.s32 	%r91, %r91, 1;
$L__BB0_7:
	ld.global.u32 	%r16, [%rd4+-4];
	setp.lt.s32 	%p8, %r16, 1;
	@%p8 bra 	$L__BB0_10;
	ld.global.u32 	%r68, [%rd2+20];
	setp.le.s32 	%p9, %r16, %r68;
	@%p9 bra 	$L__BB0_10;
	max.s32 	%r90, %r90, %r16;
	add.s32 	%r91, %r91, 1;
$L__BB0_10:
	ld.global.u32 	%r21, [%rd4];
	setp.lt.s32 	%p10, %r21, 1;
	@%p10 bra 	$L__BB0_13;
	ld.global.u32 	%r69, [%rd2+20];
	setp.le.s32 	%p11, %r21, %r69;
	@%p11 bra 	$L__BB0_13;
	max.s32 	%r90, %r90, %r21;
	add.s32 	%r91, %r91, 1;
$L__BB0_13:
	ld.global.u32 	%r26, [%rd4+4];
	setp.lt.s32 	%p12, %r26, 1;
	@%p12 bra 	$L__BB0_16;
	ld.global.u32 	%r70, [%rd2+20];
	setp.le.s32 	%p13, %r26, %r70;
	@%p13 bra 	$L__BB0_16;
	max.s32 	%r90, %r90, %r26;
	add.s32 	%r91, %r91, 1;
$L__BB0_16:
	add.s32 	%r98, %r98, 4;
	add.s32 	%r84, %r84, 4;
	setp.ne.s32 	%p14, %r84, 0;
	@%p14 bra 	$L__BB0_4;
$L__BB0_17:
	setp.eq.s32 	%p15, %r5, 0;
	@%p15 bra 	$L__BB0_23;
	neg.s32 	%r101, %r5;
$L__BB0_19:
	.pragma "nounroll";
	mul.wide.s32 	%rd14, %r98, 4;
	add.s64 	%rd15, %rd1, %rd14;
	ld.global.u32 	%r43, [%rd15];
	setp.lt.s32 	%p16, %r43, 1;
	@%p16 bra 	$L__BB0_22;
	ld.global.u32 	%r71, [%rd2+20];
	setp.le.s32 	%p17, %r43, %r71;
	@%p17 bra 	$L__BB0_22;
	max.s32 	%r90, %r90, %r43;
	add.s32 	%r91, %r91, 1;
$L__BB0_22:
	add.s32 	%r98, %r98, 1;
	add.s32 	%r101, %r101, 1;
	setp.ne.s32 	%p18, %r101, 0;
	@%p18 bra 	$L__BB0_19;
$L__BB0_23:
	cvt.rn.f64.s32 	%fd9, %r91;
	mul.f64 	%fd34, %fd9, 0dBF847AE147AE147B;
$L__BB0_24:
	st.global.u32 	[%rd2+20], %r90;
	ld.global.f32 	%f1, [%rd2+8];
	ld.global.f32 	%f2, [%rd2+4];
	cvt.rn.f64.s32 	%fd10, %r56;
	mul.f64 	%fd3, %fd34, %fd10;
	fma.rn.f64 	%fd11, %fd3, 0d3FF71547652B82FE, 0d4338000000000000;
	{
	.reg .b32 %temp; 
	mov.b64 	{%r53, %temp}, %fd11;
	}
	mov.f64 	%fd12, 0dC338000000000000;
	add.rn.f64 	%fd13, %fd11, %fd12;
	fma.rn.f64 	%fd14, %fd13, 0dBFE62E42FEFA39EF, %fd3;
	fma.rn.f64 	%fd15, %fd13, 0dBC7ABC9E3B39803F, %fd14;
	fma.rn.f64 	%fd16, %fd15, 0d3E5ADE1569CE2BDF, 0d3E928AF3FCA213EA;
	fma.rn.f64 	%fd17, %fd16, %fd15, 0d3EC71DEE62401315;
	fma.rn.f64 	%fd18, %fd17, %fd15, 0d3EFA01997C89EB71;
	fma.rn.f64 	%fd19, %fd18, %fd15, 0d3F2A01A014761F65;
	fma.rn.f64 	%fd20, %fd19, %fd15, 0d3F56C16C1852B7AF;
	fma.rn.f64 	%fd21, %fd20, %fd15, 0d3F81111111122322;
	fma.rn.f64 	%fd22, %fd21, %fd15, 0d3FA55555555502A1;
	fma.rn.f64 	%fd23, %fd22, %fd15, 0d3FC5555555555511;
	fma.rn.f64 	%fd24, %fd23, %fd15, 0d3FE000000000000B;
	fma.rn.f64 	%fd25, %fd24, %fd15, 0d3FF0000000000000;
	fma.rn.f64 	%fd26, %fd25, %fd15, 0d3FF0000000000000;
	{
	.reg .b32 %temp; 
	mov.b64 	{%r54, %temp}, %fd26;
	}
	{
	.reg .b32 %temp; 
	mov.b64 	{%temp, %r55}, %fd26;
	}
	shl.b32 	%r72, %r53, 20;
	add.s32 	%r73, %r72, %r55;
	mov.b64 	%fd35, {%r54, %r73};
	{
	.reg .b32 %temp; 
	mov.b64 	{%temp, %r74}, %fd3;
	}
	mov.b32 	%f4, %r74;
	abs.f32 	%f3, %f4;
	setp.lt.f32 	%p19, %f3, 0f4086232B;
	@%p19 bra 	$L__BB0_27;
	setp.lt.f64 	%p20, %fd3, 0d0000000000000000;
	add.f64 	%fd27, %fd3, 0d7FF0000000000000;
	selp.f64 	%fd35, 0d0000000000000000, %fd27, %p20;
	setp.geu.f32 	%p21, %f3, 0f40874800;
	@%p21 bra 	$L__BB0_27;
	shr.u32 	%r75, %r53, 31;
	add.s32 	%r76, %r53, %r75;
	shr.s32 	%r77, %r76, 1;
	shl.b32 	%r78, %r77, 20;
	add.s32 	%r79, %r55, %r78;
	mov.b64 	%fd28, {%r54, %r79};
	sub.s32 	%r80, %r53, %r77;
	shl.b32 	%r81, %r80, 20;
	add.s32 	%r82, %r81, 1072693248;
	mov.b32 	%r83, 0;
	mov.b64 	%fd29, {%r83, %r82};
	mul.f64 	%fd35, %fd29, %fd28;
$L__BB0_27:
	sub.f32 	%f5, %f1, %f2;
	cvt.f64.f32 	%fd30, %f5;
	mul.f64 	%fd31, %fd35, %fd30;
	cvt.f64.f32 	%fd32, %f1;
	sub.f64 	%fd33, %fd32, %fd31;
	cvt.rn.f32.f64 	%f6, %fd33;
	st.global.f32 	[%rd2+4], %f6;
$L__BB0_28:
	ret;

}
	// .globl	_Z4sendiPKiP8NodeDataiS0_Piii
.visible .entry _Z4sendiPKiP8NodeDataiS0_Piii(
	.param .u32 _Z4sendiPKiP8NodeDataiS0_Piii_param_0,
	.param .u64 .ptr .align 1 _Z4sendiPKiP8NodeDataiS0_Piii_param_1,
	.param .u64 .ptr .align 1 _Z4sendiPKiP8NodeDataiS0_Piii_param_2,
	.param .u32 _Z4sendiPKiP8NodeDataiS0_Piii_param_3,
	.param .u64 .ptr .align 1 _Z4sendiPKiP8NodeDataiS0_Piii_param_4,
	.param .u64 .ptr .align 1 _Z4sendiPKiP8NodeDataiS0_Piii_param_5,
	.param .u32 _Z4sendiPKiP8NodeDataiS0_Piii_param_6,
	.param .u32 _Z4sendiPKiP8NodeDataiS0_Piii_param_7
)
{
	.reg .pred 	%p<10>;
	.reg .b16 	%rs<3>;
	.reg .b32 	%r<23>;
	.reg .b32 	%f<7>;
	.reg .b64 	%rd<21>;

	ld.param.u32 	%r13, [_Z4sendiPKiP8NodeDataiS0_Piii_param_0];
	ld.param.u64 	%rd7, [_Z4sendiPKiP8NodeDataiS0_Piii_param_1];
	ld.param.u64 	%rd8, [_Z4sendiPKiP8NodeDataiS0_Piii_param_2];
	ld.param.u64 	%rd9, [_Z4sendiPKiP8NodeDataiS0_Piii_param_4];
	ld.param.u64 	%rd6, [_Z4sendiPKiP8NodeDataiS0_Piii_param_5];
	ld.param.u32 	%r11, [_Z4sendiPKiP8NodeDataiS0_Piii_param_6];
	ld.param.u32 	%r12, [_Z4sendiPKiP8NodeDataiS0_Piii_param_7];
	cvta.to.global.u64 	%rd1, %rd9;
	cvta.to.global.u64 	%rd2, %rd7;
	cvta.to.global.u64 	%rd10, %rd8;
	mov.u32 	%r14, %tid.x;
	mov.u32 	%r15, %ctaid.x;
	mov.u32 	%r16, %ntid.x;
	mad.lo.s32 	%r1, %r15, %r16, %r14;
	mul.wide.s32 	%rd11, %r1, 28;
	add.s64 	%rd3, %rd10, %rd11;
	ld.global.u8 	%rs1, [%rd3+24];
	setp.ne.s16 	%p1, %rs1, 0;
	setp.ge.s32 	%p2, %r1, %r13;
	or.pred  	%p3, %p2, %p1;
	@%p3 bra 	$L__BB1_9;
	mul.wide.s32 	%rd12, %r1, 4;
	add.s64 	%rd4, %rd2, %rd12;
	ld.global.u32 	%r2, [%rd4+4];
	ld.global.f32 	%f1, [%rd3+4];
	ld.global.f32 	%f2, [%rd3];
	ld.global.f32 	%f3, [%rd3+16];
	add.f32 	%f4, %f2, %f3;
	mul.f32 	%f5, %f1, %f4;
	ld.global.f32 	%f6, [%rd3+12];
	setp.ltu.f32 	%p4, %f5, %f6;
	@%p4 bra 	$L__BB1_9;
	ld.global.u32 	%r21, [%rd4];
	mov.b16 	%rs2, 1;
	st.global.u8 	[%rd3+24], %rs2;
	ld.global.u32 	%r17, [%rd3+20];
	add.s32 	%r18, %r12, %r11;
	add.s32 	%r4, %r18, %r17;
	setp.ge.s32 	%p5, %r21, %r2;
	@%p5 bra 	$L__BB1_9;
	cvta.to.global.u64 	%rd5, %rd6;
$L__BB1_4:
	mul.wide.s32 	%rd13, %r21, 4;
	add.s64 	%rd14, %rd1, %rd13;
	ld.global.u32 	%r19, [%rd14];
	mul.wide.s32 	%rd15, %r19, 4;
	add.s64 	%rd16, %rd2, %rd15;
	ld.global.u32 	%r22, [%rd16];
	ld.global.u32 	%r7, [%rd16+4];
	setp.ge.s32 	%p6, %r22, %r7;
	@%p6 bra 	$L__BB1_8;
	bra.uni 	$L__BB1_6;
$L__BB1_5:
	add.s32 	%r22, %r22, 1;
	setp.eq.s32 	%p8, %r22, %r7;
	@%p8 bra 	$L__BB1_8;
$L__BB1_6:
	mul.wide.s32 	%rd17, %r22, 4;
	add.s64 	%rd18, %rd1, %rd17;
	ld.global.u32 	%r20, [%rd18];
	setp.ne.s32 	%p7, %r20, %r1;
	@%p7 bra 	$L__BB1_5;
	add.s64 	%rd20, %rd5, %rd17;
	st.global.u32 	[%rd20], %r4;
$L__BB1_8:
	add.s32 	%r21, %r21, 1;
	setp.ne.s32 	%p9, %r21, %r2;
	@%p9 bra 	$L__BB1_4;
$L__BB1_9:
	ret;

}


// ===== COMPILED SASS (sm_100) =====

	.target	sm_100

	.elftype	@"ET_EXEC"


//--------------------- .note.nv.tkinfo           --------------------------
	.section	.note.nv.tkinfo,"",@"SHT_NOTE"
	.sectionflags	@"SHF_NOTE_NV_TKINFO"
	.tkinfo
        /*0018*/ 	.word	0x00000002
        /*0030*/ 	.string	""
        /*0030*/ 	.string	"ptxas"
        /*0030*/ 	.string	"Cuda compilation tools, release 13.0, V13.0.88"
        /*0030*/ 	.string	"Build cuda_13.0.r13.0/compiler.36424714_0"
        /*0030*/ 	.string	"-arch sm_100 -m 64 "



//--------------------- .note.nv.cuinfo           --------------------------
	.section	.note.nv.cuinfo,"",@"SHT_NOTE"
	.sectionflags	@"SHF_NOTE_NV_CUINFO"
        /*0018*/ 	.short	0x0002
        /*001a*/ 	.short	0x0064
        /*001c*/ 	.short	0x0082
	.zero		2


//--------------------- .nv.info                  --------------------------
	.section	.nv.info,"",@"SHT_CUDA_INFO"
	.align	4


	//----- nvinfo : EIATTR_REGCOUNT
	.align		4
        /*0000*/ 	.byte	0x04, 0x2f
        /*0002*/ 	.short	(.L_1 - .L_0)
	.align		4
.L_0:
        /*0004*/ 	.word	index@(_Z4recviPKiP8NodeDataiS0_Piii)
        /*0008*/ 	.word	0x00000016


	//----- nvinfo : EIATTR_FRAME_SIZE
	.align		4
.L_1:
        /*000c*/ 	.byte	0x04, 0x11
        /*000e*/ 	.short	(.L_3 - .L_2)
	.align		4
.L_2:
        /*0010*/ 	.word	index@(_Z4recviPKiP8NodeDataiS0_Piii)
        /*0014*/ 	.word	0x00000000


	//----- nvinfo : EIATTR_REGCOUNT
	.align		4
.L_3:
        /*0018*/ 	.byte	0x04, 0x2f
        /*001a*/ 	.short	(.L_5 - .L_4)
	.align		4
.L_4:
        /*001c*/ 	.word	index@(_Z4sendiPKiP8NodeDataiS0_Piii)
        /*0020*/ 	.word	0x0000000e


	//----- nvinfo : EIATTR_FRAME_SIZE
	.align		4
.L_5:
        /*0024*/ 	.byte	0x04, 0x11
        /*0026*/ 	.short	(.L_7 - .L_6)
	.align		4
.L_6:
        /*0028*/ 	.word	index@(_Z4sendiPKiP8NodeDataiS0_Piii)
        /*002c*/ 	.word	0x00000000


	//----- nvinfo : EIATTR_MIN_STACK_SIZE
	.align		4
.L_7:
        /*0030*/ 	.byte	0x04, 0x12
        /*0032*/ 	.short	(.L_9 - .L_8)
	.align		4
.L_8:
        /*0034*/ 	.word	index@(_Z4sendiPKiP8NodeDataiS0_Piii)
        /*0038*/ 	.word	0x00000000


	//----- nvinfo : EIATTR_MIN_STACK_SIZE
	.align		4
.L_9:
        /*003c*/ 	.byte	0x04, 0x12
        /*003e*/ 	.short	(.L_11 - .L_10)
	.align		4
.L_10:
        /*0040*/ 	.word	index@(_Z4recviPKiP8NodeDataiS0_Piii)
        /*0044*/ 	.word	0x00000000
.L_11:


//--------------------- .nv.compat                --------------------------
	.section	.nv.compat,"",@"SHT_CUDA_COMPAT_INFO"
	.align	4
        /*0000*/ 	.byte	0x02, 0x09, 0x00, 0x00, 0x02, 0x02, 0x01, 0x00, 0x02, 0x05, 0x05, 0x00, 0x03, 0x07, 0x01, 0x01
        /*0010*/ 	.byte	0x02, 0x03, 0x00, 0x00, 0x02, 0x06, 0x01, 0x00, 0x04, 0x0b, 0x08, 0x00, 0x01, 0x00, 0x00, 0x00
        /*0020*/ 	.byte	0x00, 0x00, 0x00, 0x00


//--------------------- .nv.info._Z4sendiPKiP8NodeDataiS0_Piii --------------------------
	.section	.nv.info._Z4sendiPKiP8NodeDataiS0_Piii,"",@"SHT_CUDA_INFO"
	.sectionflags	@""
	.align	4


	//----- nvinfo : EIATTR_CUDA_API_VERSION
	.align		4
        /*0000*/ 	.byte	0x04, 0x37
        /*0002*/ 	.short	(.L_13 - .L_12)
.L_12:
        /*0004*/ 	.word	0x00000082


	//----- nvinfo : EIATTR_KPARAM_INFO
	.align		4
.L_13:
        /*0008*/ 	.byte	0x04, 0x17
        /*000a*/ 	.short	(.L_15 - .L_14)
.L_14:
        /*000c*/ 	.word	0x00000000
        /*0010*/ 	.short	0x0007
        /*0012*/ 	.short	0x0034
        /*0014*/ 	.byte	0x00, 0xf0, 0x11, 0x00


	//----- nvinfo : EIATTR_KPARAM_INFO
	.align		4
.L_15:
        /*0018*/ 	.byte	0x04, 0x17
        /*001a*/ 	.short	(.L_17 - .L_16)
.L_16:
        /*001c*/ 	.word	0x00000000
        /*0020*/ 	.short	0x0006
        /*0022*/ 	.short	0x0030
        /*0024*/ 	.byte	0x00, 0xf0, 0x11, 0x00


	//----- nvinfo : EIATTR_KPARAM_INFO
	.align		4
.L_17:
        /*0028*/ 	.byte	0x04, 0x17
        /*002a*/ 	.short	(.L_19 - .L_18)
.L_18:
        /*002c*/ 	.word	0x00000000
        /*0030*/ 	.short	0x0005
        /*0032*/ 	.short	0x0028
        /*0034*/ 	.byte	0x00, 0xf5, 0x21, 0x00


	//----- nvinfo : EIATTR_KPARAM_INFO
	.align		4
.L_19:
        /*0038*/ 	.byte	0x04, 0x17
        /*003a*/ 	.short	(.L_21 - .L_20)
.L_20:
        /*003c*/ 	.word	0x00000000
        /*0040*/ 	.short	0x0004
        /*0042*/ 	.short	0x0020
        /*0044*/ 	.byte	0x00, 0xf5, 0x21, 0x00


	//----- nvinfo : EIATTR_KPARAM_INFO
	.align		4
.L_21:
        /*0048*/ 	.byte	0x04, 0x17
        /*004a*/ 	.short	(.L_23 - .L_22)
.L_22:
        /*004c*/ 	.word	0x00000000
        /*0050*/ 	.short	0x0003
        /*0052*/ 	.short	0x0018
        /*0054*/ 	.byte	0x00, 0xf0, 0x11, 0x00


	//----- nvinfo : EIATTR_KPARAM_INFO
	.align		4
.L_23:
        /*0058*/ 	.byte	0x04, 0x17
        /*005a*/ 	.short	(.L_25 - .L_24)
.L_24:
        /*005c*/ 	.word	0x00000000
        /*0060*/ 	.short	0x0002
        /*0062*/ 	.short	0x0010
        /*0064*/ 	.byte	0x00, 0xf5, 0x21, 0x00


	//----- nvinfo : EIATTR_KPARAM_INFO
	.align		4
.L_25:
        /*0068*/ 	.byte	0x04, 0x17
        /*006a*/ 	.short	(.L_27 - .L_26)
.L_26:
        /*006c*/ 	.word	0x00000000
        /*0070*/ 	.short	0x0001
        /*0072*/ 	.short	0x0008
        /*0074*/ 	.byte	0x00, 0xf5, 0x21, 0x00


	//----- nvinfo : EIATTR_KPARAM_INFO
	.align		4
.L_27:
        /*0078*/ 	.byte	0x04, 0x17
        /*007a*/ 	.short	(.L_29 - .L_28)
.L_28:
        /*007c*/ 	.word	0x00000000
        /*0080*/ 	.short	0x0000
        /*0082*/ 	.short	0x0000
        /*0084*/ 	.byte	0x00, 0xf0, 0x11, 0x00


	//----- nvinfo : EIATTR_SPARSE_MMA_MASK
	.align		4
.L_29:
        /*0088*/ 	.byte	0x03, 0x50
        /*008a*/ 	.short	0x0000


	//----- nvinfo : EIATTR_MAXREG_COUNT
	.align		4
        /*008c*/ 	.byte	0x03, 0x1b
        /*008e*/ 	.short	0x00ff


	//----- nvinfo : EIATTR_MERCURY_ISA_VERSION
	.align		4
        /*0090*/ 	.byte	0x03, 0x5f
        /*0092*/ 	.short	0x0101


	//----- nvinfo : EIATTR_VRC_CTA_INIT_COUNT
	.align		4
        /*0094*/ 	.byte	0x02, 0x4a
	.zero		1
	.zero		1


	//----- nvinfo : EIATTR_EXIT_INSTR_OFFSETS
	.align		4
        /*0098*/ 	.byte	0x04, 0x1c
        /*009a*/ 	.short	(.L_31 - .L_30)


	//   ....[0]....
.L_30:
        /*009c*/ 	.word	0x000000c0


	//   ....[1]....
        /*00a0*/ 	.word	0x00000140


	//   ....[2]....
        /*00a4*/ 	.word	0x00000200


	//   ....[3]....
        /*00a8*/ 	.word	0x000004b0


	//----- nvinfo : EIATTR_CRS_STACK_SIZE
	.align		4
.L_31:
        /*00ac*/ 	.byte	0x04, 0x1e
        /*00ae*/ 	.short	(.L_33 - .L_32)
.L_32:
        /*00b0*/ 	.word	0x00000000


	//----- nvinfo : EIATTR_CBANK_PARAM_SIZE
	.align		4
.L_33:
        /*00b4*/ 	.byte	0x03, 0x19
        /*00b6*/ 	.short	0x0038


	//----- nvinfo : EIATTR_PARAM_CBANK
	.align		4
        /*00b8*/ 	.byte	0x04, 0x0a
        /*00ba*/ 	.short	(.L_35 - .L_34)
	.align		4
.L_34:
        /*00bc*/ 	.word	index@(.nv.constant0._Z4sendiPKiP8NodeDataiS0_Piii)
        /*00c0*/ 	.short	0x0380
        /*00c2*/ 	.short	0x0038


	//----- nvinfo : EIATTR_SW_WAR
	.align		4
.L_35:
        /*00c4*/ 	.byte	0x04, 0x36
        /*00c6*/ 	.short	(.L_37 - .L_36)
.L_36:
        /*00c8*/ 	.word	0x00000008
.L_37:


//--------------------- .nv.info._Z4recviPKiP8NodeDataiS0_Piii --------------------------
	.section	.nv.info._Z4recviPKiP8NodeDataiS0_Piii,"",@"SHT_CUDA_INFO"
	.sectionflags	@""
	.align	4


	//----- nvinfo : EIATTR_CUDA_API_VERSION
	.align		4
        /*0000*/ 	.byte	0x04, 0x37
        /*0002*/ 	.short	(.L_39 - .L_38)
.L_38:
        /*0004*/ 	.word	0x00000082


	//----- nvinfo : EIATTR_KPARAM_INFO
	.align		4
.L_39:
        /*0008*/ 	.byte	0x04, 0x17
        /*000a*/ 	.short	(.L_41 - .L_40)
.L_40:
        /*000c*/ 	.word	0x00000000
        /*0010*/ 	.short	0x0007
        /*0012*/ 	.short	0x0034
        /*0014*/ 	.byte	0x00, 0xf0, 0x11, 0x00


	//----- nvinfo : EIATTR_KPARAM_INFO
	.align		4
.L_41:
        /*0018*/ 	.byte	0x04, 0x17
        /*001a*/ 	.short	(.L_43 - .L_42)
.L_42:
        /*001c*/ 	.word	0x00000000
        /*0020*/ 	.short	0x0006
        /*0022*/ 	.short	0x0030
        /*0024*/ 	.byte	0x00, 0xf0, 0x11, 0x00


	//----- nvinfo : EIATTR_KPARAM_INFO
	.align		4
.L_43:
        /*0028*/ 	.byte	0x04, 0x17
        /*002a*/ 	.short	(.L_45 - .L_44)
.L_44:
        /*002c*/ 	.word	0x00000000
        /*0030*/ 	.short	0x0005
        /*0032*/ 	.short	0x0028
        /*0034*/ 	.byte	0x00, 0xf5, 0x21, 0x00


	//----- nvinfo : EIATTR_KPARAM_INFO
	.align		4
.L_45:
        /*0038*/ 	.byte	0x04, 0x17
        /*003a*/ 	.short	(.L_47 - .L_46)
.L_46:
        /*003c*/ 	.word	0x00000000
        /*0040*/ 	.short	0x0004
        /*0042*/ 	.short	0x0020
        /*0044*/ 	.byte	0x00, 0xf5, 0x21, 0x00


	//----- nvinfo : EIATTR_KPARAM_INFO
	.align		4
.L_47:
        /*0048*/ 	.byte	0x04, 0x17
        /*004a*/ 	.short	(.L_49 - .L_48)
.L_48:
        /*004c*/ 	.word	0x00000000
        /*0050*/ 	.short	0x0003
        /*0052*/ 	.short	0x0018
        /*0054*/ 	.byte	0x00, 0xf0, 0x11, 0x00


	//----- nvinfo : EIATTR_KPARAM_INFO
	.align		4
.L_49:
        /*0058*/ 	.byte	0x04, 0x17
        /*005a*/ 	.short	(.L_51 - .L_50)
.L_50:
        /*005c*/ 	.word	0x00000000
        /*0060*/ 	.short	0x0002
        /*0062*/ 	.short	0x0010
        /*0064*/ 	.byte	0x00, 0xf5, 0x21, 0x00


	//----- nvinfo : EIATTR_KPARAM_INFO
	.align		4
.L_51:
        /*0068*/ 	.byte	0x04, 0x17
        /*006a*/ 	.short	(.L_53 - .L_52)
.L_52:
        /*006c*/ 	.word	0x00000000
        /*0070*/ 	.short	0x0001
        /*0072*/ 	.short	0x0008
        /*0074*/ 	.byte	0x00, 0xf5, 0x21, 0x00


	//----- nvinfo : EIATTR_KPARAM_INFO
	.align		4
.L_53:
        /*0078*/ 	.byte	0x04, 0x17
        /*007a*/ 	.short	(.L_55 - .L_54)
.L_54:
        /*007c*/ 	.word	0x00000000
        /*0080*/ 	.short	0x0000
        /*0082*/ 	.short	0x0000
        /*0084*/ 	.byte	0x00, 0xf0, 0x11, 0x00


	//----- nvinfo : EIATTR_SPARSE_MMA_MASK
	.align		4
.L_55:
        /*0088*/ 	.byte	0x03, 0x50
        /*008a*/ 	.short	0x0000


	//----- nvinfo : EIATTR_MAXREG_COUNT
	.align		4
        /*008c*/ 	.byte	0x03, 0x1b
        /*008e*/ 	.short	0x00ff


	//----- nvinfo : EIATTR_MERCURY_ISA_VERSION
	.align		4
        /*0090*/ 	.byte	0x03, 0x5f
        /*0092*/ 	.short	0x0101


	//----- nvinfo : EIATTR_VRC_CTA_INIT_COUNT
	.align		4
        /*0094*/ 	.byte	0x02, 0x4a
	.zero		1
	.zero		1


	//----- nvinfo : EIATTR_EXIT_INSTR_OFFSETS
	.align		4
        /*0098*/ 	.byte	0x04, 0x1c
        /*009a*/ 	.short	(.L_57 - .L_56)


	//   ....[0]....
.L_56:
        /*009c*/ 	.word	0x000000c0


	//   ....[1]....
        /*00a0*/ 	.word	0x00000b00


	//----- nvinfo : EIATTR_CRS_STACK_SIZE
	.align		4
.L_57:
        /*00a4*/ 	.byte	0x04, 0x1e
        /*00a6*/ 	.short	(.L_59 - .L_58)
.L_58:
        /*00a8*/ 	.word	0x00000000


	//----- nvinfo : EIATTR_CBANK_PARAM_SIZE
	.align		4
.L_59:
        /*00ac*/ 	.byte	0x03, 0x19
        /*00ae*/ 	.short	0x0038


	//----- nvinfo : EIATTR_PARAM_CBANK
	.align		4
        /*00b0*/ 	.byte	0x04, 0x0a
        /*00b2*/ 	.short	(.L_61 - .L_60)
	.align		4
.L_60:
        /*00b4*/ 	.word	index@(.nv.constant0._Z4recviPKiP8NodeDataiS0_Piii)
        /*00b8*/ 	.short	0x0380
        /*00ba*/ 	.short	0x0038


	//----- nvinfo : EIATTR_SW_WAR
	.align		4
.L_61:
        /*00bc*/ 	.byte	0x04, 0x36
        /*00be*/ 	.short	(.L_63 - .L_62)
.L_62:
        /*00c0*/ 	.word	0x00000008
.L_63:


//--------------------- .nv.callgraph             --------------------------
	.section	.nv.callgraph,"",@"SHT_CUDA_CALLGRAPH"
	.align	4
	.sectionentsize	8
	.align		4
        /*0000*/ 	.word	0x00000000
	.align		4
        /*0004*/ 	.word	0xffffffff
	.align		4
        /*0008*/ 	.word	0x00000000
	.align		4
        /*000c*/ 	.word	0xfffffffe
	.align		4
        /*0010*/ 	.word	0x00000000
	.align		4
        /*0014*/ 	.word	0xfffffffd
	.align		4
        /*0018*/ 	.word	0x00000000
	.align		4
        /*001c*/ 	.word	0xfffffffc


//--------------------- .text._Z4sendiPKiP8NodeDataiS0_Piii --------------------------
	.section	.text._Z4sendiPKiP8NodeDataiS0_Piii,"ax",@progbits
	.align	128
        .global         _Z4sendiPKiP8NodeDataiS0_Piii
        .type           _Z4sendiPKiP8NodeDataiS0_Piii,@function
        .size           _Z4sendiPKiP8NodeDataiS0_Piii,(.L_x_28 - _Z4sendiPKiP8NodeDataiS0_Piii)
        .other          _Z4sendiPKiP8NodeDataiS0_Piii,@"STO_CUDA_ENTRY STV_DEFAULT"
_Z4sendiPKiP8NodeDataiS0_Piii:
.text._Z4sendiPKiP8NodeDataiS0_Piii:
[----:B------:R-:W-:Y:S01]  /*0000*/  LDC R1, c[0x0][0x37c] ;  /* 0x0000df00ff017b82 */ /* 0x000fe20000000800 */
[----:B------:R-:W0:Y:S07]  /*0010*/  S2R R0, SR_TID.X ;  /* 0x0000000000007919 */ /* 0x000e2e0000002100 */
[----:B------:R-:W0:Y:S01]  /*0020*/  S2UR UR6, SR_CTAID.X ;  /* 0x00000000000679c3 */ /* 0x000e220000002500 */
[----:B------:R-:W1:Y:S07]  /*0030*/  LDCU.64 UR4, c[0x0][0x358] ;  /* 0x00006b00ff0477ac */ /* 0x000e6e0008000a00 */
[----:B------:R-:W0:Y:S08]  /*0040*/  LDC R3, c[0x0][0x360] ;  /* 0x0000d800ff037b82 */ /* 0x000e300000000800 */
[----:B------:R-:W2:Y:S01]  /*0050*/  LDC.64 R4, c[0x0][0x390] ;  /* 0x0000e400ff047b82 */ /* 0x000ea20000000a00 */
[----:B0-----:R-:W-:Y:S01]  /*0060*/  IMAD R0, R3, UR6, R0 ;  /* 0x0000000603007c24 */ /* 0x001fe2000f8e0200 */
[----:B------:R-:W0:Y:S03]  /*0070*/  LDCU UR6, c[0x0][0x380] ;  /* 0x00007000ff0677ac */ /* 0x000e260008000800 */
[----:B--2---:R-:W-:-:S05]  /*0080*/  IMAD.WIDE R4, R0, 0x1c, R4 ;  /* 0x0000001c00047825 */ /* 0x004fca00078e0204 */
[----:B-1----:R-:W2:Y:S02]  /*0090*/  LDG.E.U8 R2, desc[UR4][R4.64+0x18] ;  /* 0x0000180404027981 */ /* 0x002ea4000c1e1100 */
[----:B--2---:R-:W-:-:S04]  /*00a0*/  ISETP.NE.AND P0, PT, R2, RZ, PT ;  /* 0x000000ff0200720c */ /* 0x004fc80003f05270 */
[----:B0-----:R-:W-:-:S13]  /*00b0*/  ISETP.GE.OR P0, PT, R0, UR6, P0 ;  /* 0x0000000600007c0c */ /* 0x001fda0008706670 */
[----:B------:R-:W-:Y:S05]  /*00c0*/  @P0 EXIT ;  /* 0x000000000000094d */ /* 0x000fea0003800000 */
[----:B------:R-:W2:Y:S04]  /*00d0*/  LDG.E R3, desc[UR4][R4.64] ;  /* 0x0000000404037981 */ /* 0x000ea8000c1e1900 */
[----:B------:R-:W2:Y:S04]  /*00e0*/  LDG.E R6, desc[UR4][R4.64+0x10] ;  /* 0x0000100404067981 */ /* 0x000ea8000c1e1900 */
[----:B------:R-:W3:Y:S04]  /*00f0*/  LDG.E R2, desc[UR4][R4.64+0x4] ;  /* 0x0000040404027981 */ /* 0x000ee8000c1e1900 */
[----:B------:R-:W4:Y:S01]  /*0100*/  LDG.E R7, desc[UR4][R4.64+0xc] ;  /* 0x00000c0404077981 */ /* 0x000f22000c1e1900 */
[----:B--2---:R-:W-:-:S04]  /*0110*/  FADD R3, R3, R6 ;  /* 0x0000000603037221 */ /* 0x004fc80000000000 */
[----:B---3--:R-:W-:-:S05]  /*0120*/  FMUL R2, R2, R3 ;  /* 0x0000000302027220 */ /* 0x008fca0000400000 */
[----:B----4-:R-:W-:-:S13]  /*0130*/  FSETP.GE.AND P0, PT, R2, R7, PT ;  /* 0x000000070200720b */ /* 0x010fda0003f06000 */
[----:B------:R-:W-:Y:S05]  /*0140*/  @!P0 EXIT ;  /* 0x000000000000894d */ /* 0x000fea0003800000 */
[----:B------:R-:W0:Y:S01]  /*0150*/  LDC.64 R6, c[0x0][0x388] ;  /* 0x0000e200ff067b82 */ /* 0x000e220000000a00 */
[----:B------:R-:W5:Y:S01]  /*0160*/  LDG.E R3, desc[UR4][R4.64+0x14] ;  /* 0x0000140404037981 */ /* 0x000f62000c1e1900 */
[----:B------:R-:W-:Y:S01]  /*0170*/  IMAD.MOV.U32 R8, RZ, RZ, 0x1 ;  /* 0x00000001ff087424 */ /* 0x000fe200078e00ff */
[----:B------:R-:W1:Y:S05]  /*0180*/  LDCU.64 UR8, c[0x0][0x3a0] ;  /* 0x00007400ff0877ac */ /* 0x000e6a0008000a00 */
[----:B------:R-:W2:Y:S01]  /*0190*/  LDC.64 R10, c[0x0][0x3b0] ;  /* 0x0000ec00ff0a7b82 */ /* 0x000ea20000000a00 */
[----:B0-----:R-:W-:-:S05]  /*01a0*/  IMAD.WIDE R6, R0, 0x4, R6 ;  /* 0x0000000400067825 */ /* 0x001fca00078e0206 */
[----:B------:R-:W3:Y:S04]  /*01b0*/  LDG.E R2, desc[UR4][R6.64+0x4] ;  /* 0x0000040406027981 */ /* 0x000ee8000c1e1900 */
[----:B------:R0:W3:Y:S02]  /*01c0*/  LDG.E R9, desc[UR4][R6.64] ;  /* 0x0000000406097981 */ /* 0x0000e4000c1e1900 */
[----:B0-----:R-:W-:-:S05]  /*01d0*/  PRMT R7, R8, 0x7610, R7 ;  /* 0x0000761008077816 */ /* 0x001fca0000000007 */
[----:B------:R0:W-:Y:S01]  /*01e0*/  STG.E.U8 desc[UR4][R4.64+0x18], R7 ;  /* 0x0000180704007986 */ /* 0x0001e2000c101104 */
[----:B---3--:R-:W-:-:S13]  /*01f0*/  ISETP.GE.AND P0, PT, R9, R2, PT ;  /* 0x000000020900720c */ /* 0x008fda0003f06270 */
[----:B012---:R-:W-:Y:S05]  /*0200*/  @P0 EXIT ;  /* 0x000000000000094d */ /* 0x007fea0003800000 */
[----:B-----5:R-:W-:Y:S01]  /*0210*/  IADD3 R3, PT, PT, R3, R11, R10 ;  /* 0x0000000b03037210 */ /* 0x020fe20007ffe00a */
[----:B------:R-:W-:-:S07]  /*0220*/  IMAD.MOV.U32 R5, RZ, RZ, R9 ;  /* 0x000000ffff057224 */ /* 0x000fce00078e0009 */
.L_x_5:
[----:B0-----:R-:W0:Y:S08]  /*0230*/  LDC.64 R6, c[0x0][0x3a0] ;  /* 0x0000e800ff067b82 */ /* 0x001e300000000a00 */
[----:B------:R-:W1:Y:S01]  /*0240*/  LDC.64 R8, c[0x0][0x388] ;  /* 0x0000e200ff087b82 */ /* 0x000e620000000a00 */
[----:B0-----:R-:W-:-:S06]  /*0250*/  IMAD.WIDE R6, R5, 0x4, R6 ;  /* 0x0000000405067825 */ /* 0x001fcc00078e0206 */
[----:B------:R-:W1:Y:S02]  /*0260*/  LDG.E R7, desc[UR4][R6.64] ;  /* 0x0000000406077981 */ /* 0x000e64000c1e1900 */
[----:B-1----:R-:W-:-:S05]  /*0270*/  IMAD.WIDE R8, R7, 0x4, R8 ;  /* 0x0000000407087825 */ /* 0x002fca00078e0208 */
[----:B------:R-:W2:Y:S04]  /*0280*/  LDG.E R4, desc[UR4][R8.64] ;  /* 0x0000000408047981 */ /* 0x000ea8000c1e1900 */
[----:B------:R-:W2:Y:S01]  /*0290*/  LDG.E R11, desc[UR4][R8.64+0x4] ;  /* 0x00000404080b7981 */ /* 0x000ea2000c1e1900 */
[----:B------:R-:W-:Y:S01]  /*02a0*/  VIADD R5, R5, 0x1 ;  /* 0x0000000105057836 */ /* 0x000fe20000000000 */
[----:B------:R-:W-:Y:S04]  /*02b0*/  BSSY.RECONVERGENT B0, `(.L_x_0) ;  /* 0x000001e000007945 */ /* 0x000fe80003800200 */
[----:B------:R-:W-:-:S02]  /*02c0*/  ISETP.NE.AND P0, PT, R5, R2, PT ;  /* 0x000000020500720c */ /* 0x000fc40003f05270 */
[----:B--2---:R-:W-:-:S13]  /*02d0*/  ISETP.GE.AND P1, PT, R4, R11, PT ;  /* 0x0000000b0400720c */ /* 0x004fda0003f26270 */
[----:B------:R-:W-:Y:S05]  /*02e0*/  @P1 BRA `(.L_x_1) ;  /* 0x0000000000681947 */ /* 0x000fea0003800000 */
[----:B------:R-:W0:Y:S01]  /*02f0*/  LDCU.64 UR6, c[0x0][0x3a0] ;  /* 0x00007400ff0677ac */ /* 0x000e220008000a00 */
[----:B------:R-:W-:-:S03]  /*0300*/  IMAD.WIDE R6, R4, 0x4, RZ ;  /* 0x0000000404067825 */ /* 0x000fc600078e02ff */
[----:B0-----:R-:W-:-:S04]  /*0310*/  IADD3 R8, P1, PT, R6, UR6, RZ ;  /* 0x0000000606087c10 */ /* 0x001fc8000ff3e0ff */
[----:B------:R-:W-:-:S06]  /*0320*/  IADD3.X R9, PT, PT, R7, UR7, RZ, P1, !PT ;  /* 0x0000000707097c10 */ /* 0x000fcc0008ffe4ff */
[----:B------:R-:W2:Y:S01]  /*0330*/  LDG.E R9, desc[UR4][R8.64] ;  /* 0x0000000408097981 */ /* 0x000ea2000c1e1900 */
[----:B------:R-:W-:Y:S01]  /*0340*/  BSSY.RELIABLE B1, `(.L_x_2) ;  /* 0x0000010000017945 */ /* 0x000fe20003800100 */
[----:B--2---:R-:W-:-:S13]  /*0350*/  ISETP.NE.AND P1, PT, R9, R0, PT ;  /* 0x000000000900720c */ /* 0x004fda0003f25270 */
[----:B------:R-:W-:Y:S05]  /*0360*/  @!P1 BRA `(.L_x_3) ;  /* 0x0000000000349947 */ /* 0x000fea0003800000 */
[----:B------:R-:W-:Y:S01]  /*0370*/  BSSY.RELIABLE B2, `(.L_x_3) ;  /* 0x000000c000027945 */ /* 0x000fe20003800100 */
.L_x_4:
[----:B------:R-:W-:-:S05]  /*0380*/  VIADD R4, R4, 0x1 ;  /* 0x0000000104047836 */ /* 0x000fca0000000000 */
[----:B------:R-:W-:-:S13]  /*0390*/  ISETP.NE.AND P1, PT, R4, R11, PT ;  /* 0x0000000b0400720c */ /* 0x000fda0003f25270 */
[----:B------:R-:W-:Y:S05]  /*03a0*/  @!P1 BREAK.RELIABLE B2 ;  /* 0x0000000000029942 */ /* 0x000fea0003800100 */
[----:B------:R-:W-:Y:S05]  /*03b0*/  @!P1 BREAK.RELIABLE B1 ;  /* 0x0000000000019942 */ /* 0x000fea0003800100 */
[----:B------:R-:W-:Y:S05]  /*03c0*/  @!P1 BRA `(.L_x_1) ;  /* 0x0000000000309947 */ /* 0x000fea0003800000 */
[----:B------:R-:W-:-:S03]  /*03d0*/  IMAD.WIDE R6, R4, 0x4, RZ ;  /* 0x0000000404067825 */ /* 0x000fc600078e02ff */
[----:B------:R-:W-:-:S04]  /*03e0*/  IADD3 R8, P1, PT, R6, UR8, RZ ;  /* 0x0000000806087c10 */ /* 0x000fc8000ff3e0ff */
[----:B------:R-:W-:-:S06]  /*03f0*/  IADD3.X R9, PT, PT, R7, UR9, RZ, P1, !PT ;  /* 0x0000000907097c10 */ /* 0x000fcc0008ffe4ff */
[----:B------:R-:W2:Y:S02]  /*0400*/  LDG.E R9, desc[UR4][R8.64] ;  /* 0x0000000408097981 */ /* 0x000ea4000c1e1900 */
[----:B--2---:R-:W-:-:S13]  /*0410*/  ISETP.NE.AND P1, PT, R9, R0, PT ;  /* 0x000000000900720c */ /* 0x004fda0003f25270 */
[----:B------:R-:W-:Y:S05]  /*0420*/  @P1 BRA `(.L_x_4) ;  /* 0xfffffffc00d41947 */ /* 0x000fea000383ffff */
[----:B------:R-:W-:Y:S05]  /*0430*/  BSYNC.RELIABLE B2 ;  /* 0x0000000000027941 */ /* 0x000fea0003800100 */
.L_x_3:
[----:B------:R-:W-:Y:S05]  /*0440*/  BSYNC.RELIABLE B1 ;  /* 0x0000000000017941 */ /* 0x000fea0003800100 */
.L_x_2:
[----:B------:R-:W0:Y:S02]  /*0450*/  LDCU.64 UR6, c[0x0][0x3a8] ;  /* 0x00007500ff0677ac */ /* 0x000e240008000a00 */
[----:B0-----:R-:W-:-:S04]  /*0460*/  IADD3 R6, P1, PT, R6, UR6, RZ ;  /* 0x0000000606067c10 */ /* 0x001fc8000ff3e0ff */
[----:B------:R-:W-:-:S05]  /*0470*/  IADD3.X R7, PT, PT, R7, UR7, RZ, P1, !PT ;  /* 0x0000000707077c10 */ /* 0x000fca0008ffe4ff */
[----:B------:R0:W-:Y:S04]  /*0480*/  STG.E desc[UR4][R6.64], R3 ;  /* 0x0000000306007986 */ /* 0x0001e8000c101904 */
.L_x_1:
[----:B------:R-:W-:Y:S05]  /*0490*/  BSYNC.RECONVERGENT B0 ;  /* 0x0000000000007941 */ /* 0x000fea0003800200 */
.L_x_0:
[----:B------:R-:W-:Y:S05]  /*04a0*/  @P0 BRA `(.L_x_5) ;  /* 0xfffffffc00600947 */ /* 0x000fea000383ffff */
[----:B------:R-:W-:Y:S05]  /*04b0*/  EXIT ;  /* 0x000000000000794d */ /* 0x000fea0003800000 */
.L_x_6:
[----:B------:R-:W-:-:S00]  /*04c0*/  BRA `(.L_x_6) ;  /* 0xfffffffc00fc7947 */ /* 0x000fc0000383ffff */
[----:B------:R-:W-:-:S00]  /*04d0*/  NOP ;  /* 0x0000000000007918 */ /* 0x000fc00000000000 */
        /* <DEDUP_REMOVED lines=10> */
.L_x_28:


//--------------------- .text._Z4recviPKiP8NodeDataiS0_Piii --------------------------
	.section	.text._Z4recviPKiP8NodeDataiS0_Piii,"ax",@progbits
	.align	128
        .global         _Z4recviPKiP8NodeDataiS0_Piii
        .type           _Z4recviPKiP8NodeDataiS0_Piii,@function
        .size           _Z4recviPKiP8NodeDataiS0_Piii,(.L_x_29 - _Z4recviPKiP8NodeDataiS0_Piii)
        .other          _Z4recviPKiP8NodeDataiS0_Piii,@"STO_CUDA_ENTRY STV_DEFAULT"
_Z4recviPKiP8NodeDataiS0_Piii:
.text._Z4recviPKiP8NodeDataiS0_Piii:
        /* <DEDUP_REMOVED lines=13> */
[----:B------:R-:W0:Y:S02]  /*00d0*/  LDC.64 R6, c[0x0][0x388] ;  /* 0x0000e200ff067b82 */ /* 0x000e240000000a00 */
[----:B0-----:R-:W-:-:S05]  /*00e0*/  IMAD.WIDE R6, R5, 0x4, R6 ;  /* 0x0000000405067825 */ /* 0x001fca00078e0206 */
[----:B------:R-:W2:Y:S04]  /*00f0*/  LDG.E R0, desc[UR4][R6.64] ;  /* 0x0000000406007981 */ /* 0x000ea8000c1e1900 */
[----:B------:R-:W2:Y:S01]  /*0100*/  LDG.E R4, desc[UR4][R6.64+0x4] ;  /* 0x0000040406047981 */ /* 0x000ea2000c1e1900 */
[----:B------:R-:W-:Y:S01]  /*0110*/  BSSY.RECONVERGENT B1, `(.L_x_7) ;  /* 0x0000057000017945 */ /* 0x000fe20003800200 */
[----:B------:R-:W-:Y:S02]  /*0120*/  IMAD.MOV.U32 R5, RZ, RZ, RZ ;  /* 0x000000ffff057224 */ /* 0x000fe400078e00ff */
[----:B------:R-:W-:Y:S02]  /*0130*/  IMAD.MOV.U32 R8, RZ, RZ, 0x0 ;  /* 0x00000000ff087424 */ /* 0x000fe400078e00ff */
[----:B------:R-:W-:Y:S01]  /*0140*/  IMAD.MOV.U32 R9, RZ, RZ, -0x80000000 ;  /* 0x80000000ff097424 */ /* 0x000fe200078e00ff */
[----:B--2---:R-:W-:-:S13]  /*0150*/  ISETP.GE.AND P0, PT, R0, R4, PT ;  /* 0x000000040000720c */ /* 0x004fda0003f06270 */
[----:B------:R-:W-:Y:S05]  /*0160*/  @P0 BRA `(.L_x_8) ;  /* 0x0000000400440947 */ /* 0x000fea0003800000 */
[----:B------:R-:W-:Y:S01]  /*0170*/  IMAD.MOV.U32 R9, RZ, RZ, R0 ;  /* 0x000000ffff097224 */ /* 0x000fe200078e0000 */
[----:B------:R-:W-:Y:S01]  /*0180*/  BSSY.RECONVERGENT B0, `(.L_x_9) ;  /* 0x0000037000007945 */ /* 0x000fe20003800200 */
[----:B------:R-:W-:Y:S02]  /*0190*/  IMAD.MOV.U32 R5, RZ, RZ, RZ ;  /* 0x000000ffff057224 */ /* 0x000fe400078e00ff */
[----:B------:R-:W-:Y:S02]  /*01a0*/  IMAD.IADD R0, R9, 0x1, -R4 ;  /* 0x0000000109007824 */ /* 0x000fe400078e0a04 */
[----:B------:R-:W-:-:S03]  /*01b0*/  IMAD.IADD R4, R4, 0x1, -R9 ;  /* 0x0000000104047824 */ /* 0x000fc600078e0a09 */
[----:B------:R-:W-:Y:S01]  /*01c0*/  ISETP.GT.U32.AND P0, PT, R0, -0x4, PT ;  /* 0xfffffffc0000780c */ /* 0x000fe20003f04070 */
[----:B------:R-:W-:Y:S01]  /*01d0*/  IMAD.MOV.U32 R0, RZ, RZ, RZ ;  /* 0x000000ffff007224 */ /* 0x000fe200078e00ff */
[----:B------:R-:W-:-:S11]  /*01e0*/  LOP3.LUT R12, R4, 0x3, RZ, 0xc0, !PT ;  /* 0x00000003040c7812 */ /* 0x000fd600078ec0ff */
[----:B------:R-:W-:Y:S05]  /*01f0*/  @P0 BRA `(.L_x_10) ;  /* 0x0000000000bc0947 */ /* 0x000fea0003800000 */
[----:B------:R-:W0:Y:S01]  /*0200*/  LDC.64 R6, c[0x0][0x3a8] ;  /* 0x0000ea00ff067b82 */ /* 0x000e220000000a00 */
[----:B------:R-:W-:Y:S01]  /*0210*/  LOP3.LUT R4, R4, 0xfffffffc, RZ, 0xc0, !PT ;  /* 0xfffffffc04047812 */ /* 0x000fe200078ec0ff */
[----:B------:R-:W-:-:S04]  /*0220*/  IMAD.MOV.U32 R0, RZ, RZ, RZ ;  /* 0x000000ffff007224 */ /* 0x000fc800078e00ff */
[----:B------:R-:W-:Y:S01]  /*0230*/  IMAD.MOV R4, RZ, RZ, -R4 ;  /* 0x000000ffff047224 */ /* 0x000fe200078e0a04 */
[----:B0-----:R-:W-:-:S04]  /*0240*/  IADD3 R6, P0, PT, R6, 0x8, RZ ;  /* 0x0000000806067810 */ /* 0x001fc80007f1e0ff */
[----:B------:R-:W-:-:S09]  /*0250*/  IADD3.X R7, PT, PT, RZ, R7, RZ, P0, !PT ;  /* 0x00000007ff077210 */ /* 0x000fd200007fe4ff */
.L_x_19:
[----:B------:R-:W-:-:S05]  /*0260*/  IMAD.WIDE R10, R9, 0x4, R6 ;  /* 0x00000004090a7825 */ /* 0x000fca00078e0206 */
[----:B------:R-:W2:Y:S04]  /*0270*/  LDG.E R13, desc[UR4][R10.64+-0x8] ;  /* 0xfffff8040a0d7981 */ /* 0x000ea8000c1e1900 */
[----:B------:R-:W3:Y:S04]  /*0280*/  LDG.E R14, desc[UR4][R10.64+-0x4] ;  /* 0xfffffc040a0e7981 */ /* 0x000ee8000c1e1900 */
[----:B------:R-:W4:Y:S04]  /*0290*/  LDG.E R16, desc[UR4][R10.64] ;  /* 0x000000040a107981 */ /* 0x000f28000c1e1900 */
[----:B------:R-:W5:Y:S01]  /*02a0*/  LDG.E R18, desc[UR4][R10.64+0x4] ;  /* 0x000004040a127981 */ /* 0x000f62000c1e1900 */
[----:B------:R-:W-:Y:S01]  /*02b0*/  VIADD R4, R4, 0x4 ;  /* 0x0000000404047836 */ /* 0x000fe20000000000 */
[----:B------:R-:W-:Y:S04]  /*02c0*/  BSSY.RECONVERGENT B2, `(.L_x_11) ;  /* 0x000000b000027945 */ /* 0x000fe80003800200 */
[----:B------:R-:W-:-:S02]  /*02d0*/  ISETP.NE.AND P0, PT, R4, RZ, PT ;  /* 0x000000ff0400720c */ /* 0x000fc40003f05270 */
[----:B--2---:R-:W-:Y:S02]  /*02e0*/  ISETP.GE.AND P4, PT, R13, 0x1, PT ;  /* 0x000000010d00780c */ /* 0x004fe40003f86270 */
[----:B---3--:R-:W-:Y:S02]  /*02f0*/  ISETP.GE.AND P1, PT, R14, 0x1, PT ;  /* 0x000000010e00780c */ /* 0x008fe40003f26270 */
[----:B----4-:R-:W-:Y:S02]  /*0300*/  ISETP.GE.AND P2, PT, R16, 0x1, PT ;  /* 0x000000011000780c */ /* 0x010fe40003f46270 */
[----:B-----5:R-:W-:-:S07]  /*0310*/  ISETP.GE.AND P3, PT, R18, 0x1, PT ;  /* 0x000000011200780c */ /* 0x020fce0003f66270 */
[----:B------:R-:W-:Y:S06]  /*0320*/  @!P4 BRA `(.L_x_12) ;  /* 0x000000000010c947 */ /* 0x000fec0003800000 */
[----:B------:R-:W2:Y:S02]  /*0330*/  LDG.E R8, desc[UR4][R2.64+0x14] ;  /* 0x0000140402087981 */ /* 0x000ea4000c1e1900 */
[----:B--2---:R-:W-:-:S13]  /*0340*/  ISETP.GT.AND P4, PT, R13, R8, PT ;  /* 0x000000080d00720c */ /* 0x004fda0003f84270 */
[----:B------:R-:W-:Y:S01]  /*0350*/  @P4 VIMNMX R5, PT, PT, R5, R13, !PT ;  /* 0x0000000d05054248 */ /* 0x000fe20007fe0100 */
[----:B------:R-:W-:-:S07]  /*0360*/  @P4 VIADD R0, R0, 0x1 ;  /* 0x0000000100004836 */ /* 0x000fce0000000000 */
.L_x_12:
[----:B------:R-:W-:Y:S05]  /*0370*/  BSYNC.RECONVERGENT B2 ;  /* 0x0000000000027941 */ /* 0x000fea0003800200 */
.L_x_11:
[----:B------:R-:W-:Y:S04]  /*0380*/  BSSY.RECONVERGENT B2, `(.L_x_13) ;  /* 0x0000006000027945 */ /* 0x000fe80003800200 */
[----:B------:R-:W-:Y:S05]  /*0390*/  @!P1 BRA `(.L_x_14) ;  /* 0x0000000000109947 */ /* 0x000fea0003800000 */
[----:B------:R-:W2:Y:S02]  /*03a0*/  LDG.E R11, desc[UR4][R2.64+0x14] ;  /* 0x00001404020b7981 */ /* 0x000ea4000c1e1900 */
[----:B--2---:R-:W-:-:S13]  /*03b0*/  ISETP.GT.AND P1, PT, R14, R11, PT ;  /* 0x0000000b0e00720c */ /* 0x004fda0003f24270 */
[----:B------:R-:W-:Y:S01]  /*03c0*/  @P1 VIMNMX R5, PT, PT, R5, R14, !PT ;  /* 0x0000000e05051248 */ /* 0x000fe20007fe0100 */
[----:B------:R-:W-:-:S07]  /*03d0*/  @P1 VIADD R0, R0, 0x1 ;  /* 0x0000000100001836 */ /* 0x000fce0000000000 */
.L_x_14:
[----:B------:R-:W-:Y:S05]  /*03e0*/  BSYNC.RECONVERGENT B2 ;  /* 0x0000000000027941 */ /* 0x000fea0003800200 */
.L_x_13:
[----:B------:R-:W-:Y:S04]  /*03f0*/  BSSY.RECONVERGENT B2, `(.L_x_15) ;  /* 0x0000006000027945 */ /* 0x000fe80003800200 */
[----:B------:R-:W-:Y:S05]  /*0400*/  @!P2 BRA `(.L_x_16) ;  /* 0x000000000010a947 */ /* 0x000fea0003800000 */
[----:B------:R-:W2:Y:S02]  /*0410*/  LDG.E R11, desc[UR4][R2.64+0x14] ;  /* 0x00001404020b7981 */ /* 0x000ea4000c1e1900 */
[----:B--2---:R-:W-:-:S13]  /*0420*/  ISETP.GT.AND P1, PT, R16, R11, PT ;  /* 0x0000000b1000720c */ /* 0x004fda0003f24270 */
[----:B------:R-:W-:Y:S01]  /*0430*/  @P1 VIMNMX R5, PT, PT, R5, R16, !PT ;  /* 0x0000001005051248 */ /* 0x000fe20007fe0100 */
[----:B------:R-:W-:-:S07]  /*0440*/  @P1 VIADD R0, R0, 0x1 ;  /* 0x0000000100001836 */ /* 0x000fce0000000000 */
.L_x_16:
[----:B------:R-:W-:Y:S05]  /*0450*/  BSYNC.RECONVERGENT B2 ;  /* 0x0000000000027941 */ /* 0x000fea0003800200 */
.L_x_15:
[----:B------:R-:W-:Y:S04]  /*0460*/  BSSY.RECONVERGENT B2, `(.L_x_17) ;  /* 0x0000006000027945 */ /* 0x000fe80003800200 */
[----:B------:R-:W-:Y:S05]  /*0470*/  @!P3 BRA `(.L_x_18) ;  /* 0x000000000010b947 */ /* 0x000fea0003800000 */
[----:B------:R-:W2:Y:S02]  /*0480*/  LDG.E R11, desc[UR4][R2.64+0x14] ;  /* 0x00001404020b7981 */ /* 0x000ea4000c1e1900 */
[----:B--2---:R-:W-:-:S13]  /*0490*/  ISETP.GT.AND P1, PT, R18, R11, PT ;  /* 0x0000000b1200720c */ /* 0x004fda0003f24270 */
[----:B------:R-:W-:Y:S01]  /*04a0*/  @P1 VIMNMX R5, PT, PT, R5, R18, !PT ;  /* 0x0000001205051248 */ /* 0x000fe20007fe0100 */
[----:B------:R-:W-:-:S07]  /*04b0*/  @P1 VIADD R0, R0, 0x1 ;  /* 0x0000000100001836 */ /* 0x000fce0000000000 */
.L_x_18:
[----:B------:R-:W-:Y:S05]  /*04c0*/  BSYNC.RECONVERGENT B2 ;  /* 0x0000000000027941 */ /* 0x000fea0003800200 */
.L_x_17:
[----:B------:R-:W-:Y:S01]  /*04d0*/  VIADD R9, R9, 0x4 ;  /* 0x0000000409097836 */ /* 0x000fe20000000000 */
[----:B------:R-:W-:Y:S06]  /*04e0*/  @P0 BRA `(.L_x_19) ;  /* 0xfffffffc005c0947 */ /* 0x000fec000383ffff */
.L_x_10:
[----:B------:R-:W-:Y:S05]  /*04f0*/  BSYNC.RECONVERGENT B0 ;  /* 0x0000000000007941 */ /* 0x000fea0003800200 */
.L_x_9:
[----:B------:R-:W-:Y:S01]  /*0500*/  ISETP.NE.AND P0, PT, R12, RZ, PT ;  /* 0x000000ff0c00720c */ /* 0x000fe20003f05270 */
[----:B------:R-:W-:-:S12]  /*0510*/  BSSY.RECONVERGENT B0, `(.L_x_20) ;  /* 0x0000012000007945 */ /* 0x000fd80003800200 */
[----:B------:R-:W-:Y:S05]  /*0520*/  @!P0 BRA `(.L_x_21) ;  /* 0x0000000000408947 */ /* 0x000fea0003800000 */
[----:B------:R-:W0:Y:S01]  /*0530*/  LDC.64 R10, c[0x0][0x3a8] ;  /* 0x0000ea00ff0a7b82 */ /* 0x000e220000000a00 */
[----:B------:R-:W-:-:S07]  /*0540*/  IADD3 R4, PT, PT, -R12, RZ, RZ ;  /* 0x000000ff0c047210 */ /* 0x000fce0007ffe1ff */
.L_x_24:
[----:B0-----:R-:W-:-:S06]  /*0550*/  IMAD.WIDE R6, R9, 0x4, R10 ;  /* 0x0000000409067825 */ /* 0x001fcc00078e020a */
[----:B------:R-:W2:Y:S01]  /*0560*/  LDG.E R7, desc[UR4][R6.64] ;  /* 0x0000000406077981 */ /* 0x000ea2000c1e1900 */
[----:B------:R-:W-:Y:S01]  /*0570*/  VIADD R4, R4, 0x1 ;  /* 0x0000000104047836 */ /* 0x000fe20000000000 */
[----:B------:R-:W-:Y:S04]  /*0580*/  BSSY.RECONVERGENT B2, `(.L_x_22) ;  /* 0x0000008000027945 */ /* 0x000fe80003800200 */
[----:B------:R-:W-:Y:S02]  /*0590*/  ISETP.NE.AND P1, PT, R4, RZ, PT ;  /* 0x000000ff0400720c */ /* 0x000fe40003f25270 */
[----:B--2---:R-:W-:-:S13]  /*05a0*/  ISETP.GE.AND P0, PT, R7, 0x1, PT ;  /* 0x000000010700780c */ /* 0x004fda0003f06270 */
[----:B------:R-:W-:Y:S05]  /*05b0*/  @!P0 BRA `(.L_x_23) ;  /* 0x0000000000108947 */ /* 0x000fea0003800000 */
[----:B------:R-:W2:Y:S02]  /*05c0*/  LDG.E R6, desc[UR4][R2.64+0x14] ;  /* 0x0000140402067981 */ /* 0x000ea4000c1e1900 */
[----:B--2---:R-:W-:-:S13]  /*05d0*/  ISETP.GT.AND P0, PT, R7, R6, PT ;  /* 0x000000060700720c */ /* 0x004fda0003f04270 */
[----:B------:R-:W-:Y:S01]  /*05e0*/  @P0 VIMNMX R5, PT, PT, R5, R7, !PT ;  /* 0x0000000705050248 */ /* 0x000fe20007fe0100 */
[----:B------:R-:W-:-:S07]  /*05f0*/  @P0 VIADD R0, R0, 0x1 ;  /* 0x0000000100000836 */ /* 0x000fce0000000000 */
.L_x_23:
[----:B------:R-:W-:Y:S05]  /*0600*/  BSYNC.RECONVERGENT B2 ;  /* 0x0000000000027941 */ /* 0x000fea0003800200 */
.L_x_22:
[----:B------:R-:W-:Y:S01]  /*0610*/  VIADD R9, R9, 0x1 ;  /* 0x0000000109097836 */ /* 0x000fe20000000000 */
[----:B------:R-:W-:Y:S06]  /*0620*/  @P1 BRA `(.L_x_24) ;  /* 0xfffffffc00c81947 */ /* 0x000fec000383ffff */
.L_x_21:
[----:B------:R-:W-:Y:S05]  /*0630*/  BSYNC.RECONVERGENT B0 ;  /* 0x0000000000007941 */ /* 0x000fea0003800200 */
.L_x_20:
[----:B------:R-:W0:Y:S01]  /*0640*/  I2F.F64 R8, R0 ;  /* 0x0000000000087312 */ /* 0x000e220000201c00 */
[----:B------:R-:W-:Y:S01]  /*0650*/  UMOV UR6, 0x47ae147b ;  /* 0x47ae147b00067882 */ /* 0x000fe20000000000 */
[----:B------:R-:W-:Y:S02]  /*0660*/  UMOV UR7, 0x3f847ae1 ;  /* 0x3f847ae100077882 */ /* 0x000fe40000000000 */
[----:B0-----:R-:W-:-:S11]  /*0670*/  DMUL R8, R8, -UR6 ;  /* 0x8000000608087c28 */ /* 0x001fd60008000000 */
.L_x_8:
[----:B------:R-:W-:Y:S05]  /*0680*/  BSYNC.RECONVERGENT B1 ;  /* 0x0000000000017941 */ /* 0x000fea0003800200 */
.L_x_7:
[----:B------:R-:W2:Y:S01]  /*0690*/  LDG.E R11, desc[UR4][R2.64+0x8] ;  /* 0x00000804020b7981 */ /* 0x000ea2000c1e1900 */
[----:B------:R-:W0:Y:S03]  /*06a0*/  LDCU UR6, c[0x0][0x3b4] ;  /* 0x00007680ff0677ac */ /* 0x000e260008000800 */
[----:B------:R-:W3:Y:S01]  /*06b0*/  LDG.E R0, desc[UR4][R2.64+0x4] ;  /* 0x0000040402007981 */ /* 0x000ee2000c1e1900 */
[----:B------:R-:W-:Y:S01]  /*06c0*/  UMOV UR7, 0x3fe62e42 ;  /* 0x3fe62e4200077882 */ /* 0x000fe20000000000 */
[----:B------:R-:W-:Y:S01]  /*06d0*/  BSSY.RECONVERGENT B0, `(.L_x_25) ;  /* 0x000003e000007945 */ /* 0x000fe20003800200 */
[----:B0-----:R-:W0:Y:S01]  /*06e0*/  I2F.F64 R6, UR6 ;  /* 0x0000000600067d12 */ /* 0x001e220008201c00 */
[----:B------:R-:W-:Y:S01]  /*06f0*/  UMOV UR6, 0xfefa39ef ;  /* 0xfefa39ef00067882 */ /* 0x000fe20000000000 */
[----:B0-----:R-:W-:Y:S01]  /*0700*/  DMUL R6, R6, R8 ;  /* 0x0000000806067228 */ /* 0x001fe20000000000 */
[----:B------:R-:W-:-:S02]  /*0710*/  IMAD.MOV.U32 R8, RZ, RZ, 0x652b82fe ;  /* 0x652b82feff087424 */ /* 0x000fc400078e00ff */
[----:B------:R-:W-:-:S06]  /*0720*/  IMAD.MOV.U32 R9, RZ, RZ, 0x3ff71547 ;  /* 0x3ff71547ff097424 */ /* 0x000fcc00078e00ff */
[----:B------:R-:W-:Y:S01]  /*0730*/  DFMA R8, R6, R8, 6.75539944105574400000e+15 ;  /* 0x433800000608742b */ /* 0x000fe20000000008 */
[----:B------:R-:W-:-:S07]  /*0740*/  FSETP.GEU.AND P0, PT, |R7|, 4.1917929649353027344, PT ;  /* 0x4086232b0700780b */ /* 0x000fce0003f0e200 */
[----:B------:R-:W-:-:S08]  /*0750*/  DADD R12, R8, -6.75539944105574400000e+15 ;  /* 0xc3380000080c7429 */ /* 0x000fd00000000000 */
[----:B------:R-:W-:Y:S01]  /*0760*/  DFMA R14, R12, -UR6, R6 ;  /* 0x800000060c0e7c2b */ /* 0x000fe20008000006 */
[----:B------:R-:W-:Y:S01]  /*0770*/  UMOV UR6, 0x3b39803f ;  /* 0x3b39803f00067882 */ /* 0x000fe20000000000 */
[----:B------:R-:W-:-:S06]  /*0780*/  UMOV UR7, 0x3c7abc9e ;  /* 0x3c7abc9e00077882 */ /* 0x000fcc0000000000 */
[----:B------:R-:W-:Y:S01]  /*0790*/  DFMA R12, R12, -UR6, R14 ;  /* 0x800000060c0c7c2b */ /* 0x000fe2000800000e */
[----:B------:R-:W-:Y:S01]  /*07a0*/  UMOV UR6, 0x69ce2bdf ;  /* 0x69ce2bdf00067882 */ /* 0x000fe20000000000 */
[----:B------:R-:W-:Y:S01]  /*07b0*/  IMAD.MOV.U32 R14, RZ, RZ, -0x35dec16 ;  /* 0xfca213eaff0e7424 */ /* 0x000fe200078e00ff */
[----:B------:R-:W-:Y:S01]  /*07c0*/  MOV R15, 0x3e928af3 ;  /* 0x3e928af3000f7802 */ /* 0x000fe20000000f00 */
[----:B------:R-:W-:-:S05]  /*07d0*/  UMOV UR7, 0x3e5ade15 ;  /* 0x3e5ade1500077882 */ /* 0x000fca0000000000 */
[----:B------:R-:W-:Y:S01]  /*07e0*/  DFMA R14, R12, UR6, R14 ;  /* 0x000000060c0e7c2b */ /* 0x000fe2000800000e */
[----:B------:R-:W-:Y:S01]  /*07f0*/  UMOV UR6, 0x62401315 ;  /* 0x6240131500067882 */ /* 0x000fe20000000000 */
[----:B------:R-:W-:-:S06]  /*0800*/  UMOV UR7, 0x3ec71dee ;  /* 0x3ec71dee00077882 */ /* 0x000fcc0000000000 */
[----:B------:R-:W-:Y:S01]  /*0810*/  DFMA R14, R12, R14, UR6 ;  /* 0x000000060c0e7e2b */ /* 0x000fe2000800000e */
        /* <DEDUP_REMOVED lines=20> */
[----:B------:R-:W-:-:S08]  /*0960*/  DFMA R14, R12, R14, UR6 ;  /* 0x000000060c0e7e2b */ /* 0x000fd0000800000e */
[----:B------:R-:W-:-:S08]  /*0970*/  DFMA R16, R12, R14, 1 ;  /* 0x3ff000000c10742b */ /* 0x000fd0000000000e */
[----:B------:R-:W-:-:S10]  /*0980*/  DFMA R12, R12, R16, 1 ;  /* 0x3ff000000c0c742b */ /* 0x000fd40000000010 */
[----:B------:R-:W-:Y:S02]  /*0990*/  IMAD R17, R8, 0x100000, R13 ;  /* 0x0010000008117824 */ /* 0x000fe400078e020d */
[----:B------:R-:W-:Y:S01]  /*09a0*/  IMAD.MOV.U32 R16, RZ, RZ, R12 ;  /* 0x000000ffff107224 */ /* 0x000fe200078e000c */
[----:B--2---:R0:W1:Y:S01]  /*09b0*/  F2F.F64.F32 R14, R11 ;  /* 0x0000000b000e7310 */ /* 0x0040620000201800 */
[----:B---3--:R-:W-:-:S07]  /*09c0*/  FADD R0, R11, -R0 ;  /* 0x800000000b007221 */ /* 0x008fce0000000000 */
[----:B------:R0:W2:Y:S01]  /*09d0*/  F2F.F64.F32 R18, R0 ;  /* 0x0000000000127310 */ /* 0x0000a20000201800 */
[----:B------:R-:W-:Y:S05]  /*09e0*/  @!P0 BRA `(.L_x_26) ;  /* 0x0000000000308947 */ /* 0x000fea0003800000 */
[----:B------:R-:W-:Y:S01]  /*09f0*/  FSETP.GEU.AND P1, PT, |R7|, 4.2275390625, PT ;  /* 0x408748000700780b */ /* 0x000fe20003f2e200 */
[C---:B0-----:R-:W-:Y:S02]  /*0a00*/  DADD R10, R6.reuse, +INF ;  /* 0x7ff00000060a7429 */ /* 0x041fe40000000000 */
[----:B------:R-:W-:-:S08]  /*0a10*/  DSETP.GEU.AND P0, PT, R6, RZ, PT ;  /* 0x000000ff0600722a */ /* 0x000fd00003f0e000 */
[----:B------:R-:W-:Y:S02]  /*0a20*/  FSEL R16, R10, RZ, P0 ;  /* 0x000000ff0a107208 */ /* 0x000fe40000000000 */
[----:B------:R-:W-:Y:S02]  /*0a30*/  @!P1 LEA.HI R0, R8, R8, RZ, 0x1 ;  /* 0x0000000808009211 */ /* 0x000fe400078f08ff */
[----:B------:R-:W-:Y:S02]  /*0a40*/  FSEL R17, R11, RZ, P0 ;  /* 0x000000ff0b117208 */ /* 0x000fe40000000000 */
[----:B------:R-:W-:-:S05]  /*0a50*/  @!P1 SHF.R.S32.HI R7, RZ, 0x1, R0 ;  /* 0x00000001ff079819 */ /* 0x000fca0000011400 */
[----:B------:R-:W-:Y:S02]  /*0a60*/  @!P1 IMAD.IADD R6, R8, 0x1, -R7 ;  /* 0x0000000108069824 */ /* 0x000fe400078e0a07 */
[----:B------:R-:W-:-:S03]  /*0a70*/  @!P1 IMAD R13, R7, 0x100000, R13 ;  /* 0x00100000070d9824 */ /* 0x000fc600078e020d */
[----:B------:R-:W-:Y:S01]  /*0a80*/  @!P1 LEA R7, R6, 0x3ff00000, 0x14 ;  /* 0x3ff0000006079811 */ /* 0x000fe200078ea0ff */
[----:B------:R-:W-:-:S06]  /*0a90*/  @!P1 IMAD.MOV.U32 R6, RZ, RZ, RZ ;  /* 0x000000ffff069224 */ /* 0x000fcc00078e00ff */
[----:B------:R-:W-:-:S11]  /*0aa0*/  @!P1 DMUL R16, R12, R6 ;  /* 0x000000060c109228 */ /* 0x000fd60000000000 */
.L_x_26:
[----:B------:R-:W-:Y:S05]  /*0ab0*/  BSYNC.RECONVERGENT B0 ;  /* 0x0000000000007941 */ /* 0x000fea0003800200 */
.L_x_25:
[----:B-12---:R-:W-:Y:S01]  /*0ac0*/  DFMA R14, R18, -R16, R14 ;  /* 0x80000010120e722b */ /* 0x006fe2000000000e */
[----:B------:R-:W-:Y:S09]  /*0ad0*/  STG.E desc[UR4][R2.64+0x14], R5 ;  /* 0x0000140502007986 */ /* 0x000ff2000c101904 */
[----:B------:R-:W1:Y:S02]  /*0ae0*/  F2F.F32.F64 R15, R14 ;  /* 0x0000000e000f7310 */ /* 0x000e640000301000 */
[----:B-1----:R-:W-:Y:S01]  /*0af0*/  STG.E desc[UR4][R2.64+0x4], R15 ;  /* 0x0000040f02007986 */ /* 0x002fe2000c101904 */
[----:B------:R-:W-:Y:S05]  /*0b00*/  EXIT ;  /* 0x000000000000794d */ /* 0x000fea0003800000 */
.L_x_27:
        /* <DEDUP_REMOVED lines=15> */
.L_x_29:


//--------------------- .nv.shared.reserved.0     --------------------------
	.section	.nv.shared.reserved.0,"aw",@nobits
	.weak		__nv_reservedSMEM_offset_0_alias
	.size		__nv_reservedSMEM_offset_0_alias, 0, 64
	.other		__nv_reservedSMEM_offset_0_alias,@"STO_CUDA_RESERVED_SHARED STV_DEFAULT"
__nv_reservedSMEM_offset_0_alias:
	.zero		0
	.zero		64


//--------------------- .nv.constant0._Z4sendiPKiP8NodeDataiS0_Piii --------------------------
	.section	.nv.constant0._Z4sendiPKiP8NodeDataiS0_Piii,"a",@progbits
	.sectionflags	@""
	.align	4
.nv.constant0._Z4sendiPKiP8NodeDataiS0_Piii:
	.zero		952


//--------------------- .nv.constant0._Z4recviPKiP8NodeDataiS0_Piii --------------------------
	.section	.nv.constant0._Z4recviPKiP8NodeDataiS0_Piii,"a",@progbits
	.sectionflags	@""
	.align	4
.nv.constant0._Z4recviPKiP8NodeDataiS0_Piii:
	.zero		952


//--------------------- SYMBOLS --------------------------

	.type		.nv.reservedSmem.offset0,@object
	.size		.nv.reservedSmem.offset0,0x4
